	.headerflags	@"EF_CUDA_TEXMODE_UNIFIED EF_CUDA_64BIT_ADDRESS EF_CUDA_ACCELERATORS EF_CUDA_SM90 EF_CUDA_VIRTUAL_SM(EF_CUDA_SM90)"
	.elftype	@"ET_EXEC"


//--------------------- .nv.info                  --------------------------
	.section	.nv.info,"",@"SHT_CUDA_INFO"
	.align	4


	//----- nvinfo : EIATTR_REGCOUNT
	.align		4
        /*0000*/ 	.byte	0x04, 0x2f
        /*0002*/ 	.short	(.L_1 - .L_0)
	.align		4
.L_0:
        /*0004*/ 	.word	index@(triton_poi_fused_add_clamp_2)
        /*0008*/ 	.word	0x0000000b


	//----- nvinfo : EIATTR_MIN_STACK_SIZE
	.align		4
.L_1:
        /*000c*/ 	.byte	0x04, 0x12
        /*000e*/ 	.short	(.L_3 - .L_2)
	.align		4
.L_2:
        /*0010*/ 	.word	index@(triton_poi_fused_add_clamp_2)
        /*0014*/ 	.word	0x00000000


	//----- nvinfo : EIATTR_FRAME_SIZE
	.align		4
.L_3:
        /*0018*/ 	.byte	0x04, 0x11
        /*001a*/ 	.short	(.L_5 - .L_4)
	.align		4
.L_4:
        /*001c*/ 	.word	index@(triton_poi_fused_add_clamp_2)
        /*0020*/ 	.word	0x00000000


	//----- nvinfo : EIATTR_MIN_STACK_SIZE
	.align		4
.L_5:
        /*0024*/ 	.byte	0x04, 0x12
        /*0026*/ 	.short	(.L_7 - .L_6)
	.align		4
.L_6:
        /*0028*/ 	.word	index@(triton_poi_fused_add_clamp_2)
        /*002c*/ 	.word	0x00000000
.L_7:


//--------------------- .nv.info.triton_poi_fused_add_clamp_2 --------------------------
	.section	.nv.info.triton_poi_fused_add_clamp_2,"",@"SHT_CUDA_INFO"
	.sectionflags	@""
	.align	4


	//----- nvinfo : EIATTR_CUDA_API_VERSION
	.align		4
        /*0000*/ 	.byte	0x04, 0x37
        /*0002*/ 	.short	(.L_9 - .L_8)
.L_8:
        /*0004*/ 	.word	0x0000007c


	//----- nvinfo : EIATTR_KPARAM_INFO
	.align		4
.L_9:
        /*0008*/ 	.byte	0x04, 0x17
        /*000a*/ 	.short	(.L_11 - .L_10)
.L_10:
        /*000c*/ 	.word	0x00000000
        /*0010*/ 	.short	0x0001
        /*0012*/ 	.short	0x0008
        /*0014*/ 	.byte	0x00, 0xf0, 0x11, 0x00


	//----- nvinfo : EIATTR_KPARAM_INFO
	.align		4
.L_11:
        /*0018*/ 	.byte	0x04, 0x17
        /*001a*/ 	.short	(.L_13 - .L_12)
.L_12:
        /*001c*/ 	.word	0x00000000
        /*0020*/ 	.short	0x0000
        /*0022*/ 	.short	0x0000
        /*0024*/ 	.byte	0x00, 0xf4, 0x21, 0x00


	//----- nvinfo : EIATTR_SPARSE_MMA_MASK
	.align		4
.L_13:
        /*0028*/ 	.byte	0x03, 0x50
        /*002a*/ 	.short	0x0000


	//----- nvinfo : EIATTR_MAXREG_COUNT
	.align		4
        /*002c*/ 	.byte	0x03, 0x1b
        /*002e*/ 	.short	0x00ff


	//----- nvinfo : EIATTR_EXIT_INSTR_OFFSETS
	.align		4
        /*0030*/ 	.byte	0x04, 0x1c
        /*0032*/ 	.short	(.L_15 - .L_14)


	//   ....[0]....
.L_14:
        /*0034*/ 	.word	0x000001a0


	//   ....[1]....
        /*0038*/ 	.word	0x000001f0


	//----- nvinfo : EIATTR_REQNTID
	.align		4
.L_15:
        /*003c*/ 	.byte	0x04, 0x10
        /*003e*/ 	.short	(.L_17 - .L_16)
.L_16:
        /*0040*/ 	.word	0x00000020
        /*0044*/ 	.word	0x00000001
        /*0048*/ 	.word	0x00000001


	//----- nvinfo : EIATTR_CBANK_PARAM_SIZE
	.align		4
.L_17:
        /*004c*/ 	.byte	0x03, 0x19
        /*004e*/ 	.short	0x000c


	//----- nvinfo : EIATTR_PARAM_CBANK
	.align		4
        /*0050*/ 	.byte	0x04, 0x0a
        /*0052*/ 	.short	(.L_19 - .L_18)
	.align		4
.L_18:
        /*0054*/ 	.word	index@(.nv.constant0.triton_poi_fused_add_clamp_2)
        /*0058*/ 	.short	0x0210
        /*005a*/ 	.short	0x000c


	//----- nvinfo : EIATTR_SW_WAR
	.align		4
.L_19:
        /*005c*/ 	.byte	0x04, 0x36
        /*005e*/ 	.short	(.L_21 - .L_20)
.L_20:
        /*0060*/ 	.word	0x00000008
.L_21:


//--------------------- .nv.callgraph             --------------------------
	.section	.nv.callgraph,"",@"SHT_CUDA_CALLGRAPH"
	.align	4
	.sectionentsize	8
	.align		4
        /*0000*/ 	.word	0x00000000
	.align		4
        /*0004*/ 	.word	0xffffffff
	.align		4
        /*0008*/ 	.word	0x00000000
	.align		4
        /*000c*/ 	.word	0xfffffffe
	.align		4
        /*0010*/ 	.word	0x00000000
	.align		4
        /*0014*/ 	.word	0xfffffffd
	.align		4
        /*0018*/ 	.word	0x00000000
	.align		4
        /*001c*/ 	.word	0xfffffffc


//--------------------- .text.triton_poi_fused_add_clamp_2 --------------------------
	.section	.text.triton_poi_fused_add_clamp_2,"ax",@progbits
	.align	128
        .global         triton_poi_fused_add_clamp_2
        .type           triton_poi_fused_add_clamp_2,@function
        .size           triton_poi_fused_add_clamp_2,(.L_x_1 - triton_poi_fused_add_clamp_2)
        .other          triton_poi_fused_add_clamp_2,@"STO_CUDA_ENTRY STV_DEFAULT"
triton_poi_fused_add_clamp_2:
.text.triton_poi_fused_add_clamp_2:
[----:B------:R-:W0:Y:S02]  /*0000*/  LDC R1, c[0x0][0x28] ;  /* 0x00000a00ff017b82 */ /* 0x000e240000000800 */
[----:B------:R-:W1:Y:S01]  /*0010*/  S2R R0, SR_TID.X ;  /* 0x0000000000007919 */ /* 0x000e620000002100 */
[----:B------:R-:W2:Y:S01]  /*0020*/  S2R R5, SR_CTAID.X ;  /* 0x0000000000057919 */ /* 0x000ea20000002500 */
[----:B-1----:R-:W-:-:S05]  /*0030*/  IMAD.SHL.U32 R0, R0, 0x2, RZ ;  /* 0x0000000200007824 */ /* 0x002fca00078e00ff */
[----:B------:R-:W-:-:S05]  /*0040*/  LOP3.LUT R0, R0, 0x3e, RZ, 0xc0, !PT ;  /* 0x0000003e00007812 */ /* 0x000fca00078ec0ff */
[----:B--2---:R-:W-:-:S04]  /*0050*/  IMAD R5, R5, 0x40, R0 ;  /* 0x0000004005057824 */ /* 0x004fc800078e0200 */
[C---:B------:R-:W-:Y:S01]  /*0060*/  VIADD R0, R5.reuse, 0x1 ;  /* 0x0000000105007836 */ /* 0x040fe20000000000 */
[----:B------:R-:W-:Y:S02]  /*0070*/  I2FP.F32.S32 R2, R5 ;  /* 0x0000000500027245 */ /* 0x000fe40000201400 */
[----:B------:R-:W-:Y:S02]  /*0080*/  ISETP.GE.AND P0, PT, R5, 0x40, PT ;  /* 0x000000400500780c */ /* 0x000fe40003f06270 */
[----:B------:R-:W-:Y:S01]  /*0090*/  I2FP.F32.S32 R0, R0 ;  /* 0x0000000000007245 */ /* 0x000fe20000201400 */
[----:B------:R-:W-:-:S04]  /*00a0*/  FADD R2, R2, 0.5 ;  /* 0x3f00000002027421 */ /* 0x000fc80000000000 */
[----:B------:R-:W-:Y:S01]  /*00b0*/  FADD R0, R0, 0.5 ;  /* 0x3f00000000007421 */ /* 0x000fe20000000000 */
[----:B------:R-:W-:-:S03]  /*00c0*/  FADD R2, R2, -0.5 ;  /* 0xbf00000002027421 */ /* 0x000fc60000000000 */
[----:B------:R-:W-:Y:S02]  /*00d0*/  FADD R0, R0, -0.5 ;  /* 0xbf00000000007421 */ /* 0x000fe40000000000 */
[----:B------:R-:W-:Y:S02]  /*00e0*/  FMNMX R4, RZ, R2, !PT ;  /* 0x00000002ff047209 */ /* 0x000fe40007800000 */
[----:B------:R-:W1:Y:S01]  /*00f0*/  LDC.64 R2, c[0x0][0x210] ;  /* 0x00008400ff027b82 */ /* 0x000e620000000a00 */
[----:B------:R-:W-:-:S03]  /*0100*/  FMNMX R0, RZ, R0, !PT ;  /* 0x00000000ff007209 */ /* 0x000fc60007800000 */
[----:B------:R-:W2:Y:S08]  /*0110*/  F2I.TRUNC.NTZ R4, R4 ;  /* 0x0000000400047305 */ /* 0x000eb0000020f100 */
[----:B------:R-:W3:Y:S01]  /*0120*/  F2I.TRUNC.NTZ R0, R0 ;  /* 0x0000000000007305 */ /* 0x000ee2000020f100 */
[----:B--2---:R-:W-:-:S04]  /*0130*/  VIMNMX R6, R4, 0x3e, PT ;  /* 0x0000003e04067848 */ /* 0x004fc80003fe0100 */
[----:B------:R-:W-:Y:S01]  /*0140*/  IADD3 R6, R6, 0x1, RZ ;  /* 0x0000000106067810 */ /* 0x000fe20007ffe0ff */
[----:B-1----:R-:W-:Y:S01]  /*0150*/  IMAD.WIDE R2, R5, 0x8, R2 ;  /* 0x0000000805027825 */ /* 0x002fe200078e0202 */
[----:B---3--:R-:W-:Y:S02]  /*0160*/  VIMNMX R7, R0, 0x3e, PT ;  /* 0x0000003e00077848 */ /* 0x008fe40003fe0100 */
[----:B------:R-:W-:-:S03]  /*0170*/  SHF.R.S32.HI R5, RZ, 0x1f, R6 ;  /* 0x0000001fff057819 */ /* 0x000fc60000011406 */
[----:B------:R-:W-:-:S05]  /*0180*/  VIADD R8, R7, 0x1 ;  /* 0x0000000107087836 */ /* 0x000fca0000000000 */
[----:B------:R-:W-:Y:S01]  /*0190*/  SHF.R.S32.HI R7, RZ, 0x1f, R8 ;  /* 0x0000001fff077819 */ /* 0x000fe20000011408 */
[----:B------:R-:W-:Y:S06]  /*01a0*/  @P0 EXIT ;  /* 0x000000000000094d */ /* 0x000fec0003800000 */
[----:B------:R-:W-:Y:S01]  /*01b0*/  IMAD.MOV.U32 R4, RZ, RZ, R6 ;  /* 0x000000ffff047224 */ /* 0x000fe200078e0006 */
[----:B------:R-:W-:Y:S01]  /*01c0*/  MOV R6, R8 ;  /* 0x0000000800067202 */ /* 0x000fe20000000f00 */
[----:B------:R-:W-:-:S04]  /*01d0*/  ULDC.64 UR4, c[0x0][0x208] ;  /* 0x0000820000047ab9 */ /* 0x000fc80000000a00 */
[----:B------:R-:W-:Y:S01]  /*01e0*/  STG.E.128 desc[UR4][R2.64], R4 ;  /* 0x0000000402007986 */ /* 0x000fe2000c101d04 */
[----:B------:R-:W-:Y:S05]  /*01f0*/  EXIT ;  /* 0x000000000000794d */ /* 0x000fea0003800000 */
.L_x_0:
[----:B------:R-:W-:-:S00]  /*0200*/  BRA `(.L_x_0) ;  /* 0xfffffffc00fc7947 */ /* 0x000fc0000383ffff */
[----:B------:R-:W-:-:S00]  /*0210*/  NOP ;  /* 0x0000000000007918 */ /* 0x000fc00000000000 */
        /* <DEDUP_REMOVED lines=14> */
.L_x_1:


//--------------------- .nv.constant0.triton_poi_fused_add_clamp_2 --------------------------
	.section	.nv.constant0.triton_poi_fused_add_clamp_2,"a",@progbits
	.sectionflags	@""
	.align	4
.nv.constant0.triton_poi_fused_add_clamp_2:
	.zero		540
